//
// Generated by NVIDIA NVVM Compiler
//
// Compiler Build ID: CL-36424714
// Cuda compilation tools, release 13.0, V13.0.88
// Based on NVVM 20.0.0
//

.version 9.0
.target sm_100
.address_size 64

	// .globl	_Z10matrix_mulPdS_S_iii

.visible .entry _Z10matrix_mulPdS_S_iii(
	.param .u64 .ptr .align 1 _Z10matrix_mulPdS_S_iii_param_0,
	.param .u64 .ptr .align 1 _Z10matrix_mulPdS_S_iii_param_1,
	.param .u64 .ptr .align 1 _Z10matrix_mulPdS_S_iii_param_2,
	.param .u32 _Z10matrix_mulPdS_S_iii_param_3,
	.param .u32 _Z10matrix_mulPdS_S_iii_param_4,
	.param .u32 _Z10matrix_mulPdS_S_iii_param_5
)
{
	.reg .pred 	%p<13>;
	.reg .b32 	%r<46>;
	.reg .b64 	%rd<39>;
	.reg .b64 	%fd<68>;

	ld.param.u64 	%rd3, [_Z10matrix_mulPdS_S_iii_param_0];
	ld.param.u64 	%rd4, [_Z10matrix_mulPdS_S_iii_param_1];
	ld.param.u64 	%rd5, [_Z10matrix_mulPdS_S_iii_param_2];
	ld.param.u32 	%r22, [_Z10matrix_mulPdS_S_iii_param_3];
	ld.param.u32 	%r20, [_Z10matrix_mulPdS_S_iii_param_4];
	ld.param.u32 	%r23, [_Z10matrix_mulPdS_S_iii_param_5];
	cvta.to.global.u64 	%rd1, %rd5;
	cvta.to.global.u64 	%rd2, %rd4;
	mov.u32 	%r24, %ctaid.y;
	mov.u32 	%r25, %ntid.y;
	mov.u32 	%r26, %tid.y;
	mad.lo.s32 	%r27, %r24, %r25, %r26;
	mov.u32 	%r28, %ctaid.x;
	mov.u32 	%r29, %ntid.x;
	mov.u32 	%r30, %tid.x;
	mad.lo.s32 	%r2, %r28, %r29, %r30;
	setp.ge.s32 	%p1, %r2, %r22;
	setp.ge.s32 	%p2, %r27, %r23;
	or.pred  	%p3, %p1, %p2;
	@%p3 bra 	$L__BB0_14;
	setp.lt.s32 	%p4, %r20, 1;
	mov.f64 	%fd67, 0d0000000000000000;
	@%p4 bra 	$L__BB0_13;
	mul.lo.s32 	%r3, %r20, %r2;
	and.b32  	%r4, %r20, 7;
	setp.lt.u32 	%p5, %r20, 8;
	mov.f64 	%fd67, 0d0000000000000000;
	mov.b32 	%r44, 0;
	@%p5 bra 	$L__BB0_5;
	and.b32  	%r44, %r20, 2147483640;
	neg.s32 	%r42, %r44;
	shl.b32 	%r7, %r23, 3;
	mov.f64 	%fd67, 0d0000000000000000;
	mul.wide.s32 	%rd10, %r23, 8;
	mov.u32 	%r40, %r3;
	mov.u32 	%r41, %r27;
$L__BB0_4:
	.pragma "nounroll";
	mul.wide.s32 	%rd6, %r40, 8;
	add.s64 	%rd7, %rd2, %rd6;
	ld.global.f64 	%fd17, [%rd7];
	mul.wide.s32 	%rd8, %r41, 8;
	add.s64 	%rd9, %rd1, %rd8;
	ld.global.f64 	%fd18, [%rd9];
	fma.rn.f64 	%fd19, %fd17, %fd18, %fd67;
	ld.global.f64 	%fd20, [%rd7+8];
	add.s64 	%rd11, %rd9, %rd10;
	ld.global.f64 	%fd21, [%rd11];
	fma.rn.f64 	%fd22, %fd20, %fd21, %fd19;
	ld.global.f64 	%fd23, [%rd7+16];
	add.s64 	%rd12, %rd11, %rd10;
	ld.global.f64 	%fd24, [%rd12];
	fma.rn.f64 	%fd25, %fd23, %fd24, %fd22;
	ld.global.f64 	%fd26, [%rd7+24];
	add.s64 	%rd13, %rd12, %rd10;
	ld.global.f64 	%fd27, [%rd13];
	fma.rn.f64 	%fd28, %fd26, %fd27, %fd25;
	ld.global.f64 	%fd29, [%rd7+32];
	add.s64 	%rd14, %rd13, %rd10;
	ld.global.f64 	%fd30, [%rd14];
	fma.rn.f64 	%fd31, %fd29, %fd30, %fd28;
	ld.global.f64 	%fd32, [%rd7+40];
	add.s64 	%rd15, %rd14, %rd10;
	ld.global.f64 	%fd33, [%rd15];
	fma.rn.f64 	%fd34, %fd32, %fd33, %fd31;
	ld.global.f64 	%fd35, [%rd7+48];
	add.s64 	%rd16, %rd15, %rd10;
	ld.global.f64 	%fd36, [%rd16];
	fma.rn.f64 	%fd37, %fd35, %fd36, %fd34;
	ld.global.f64 	%fd38, [%rd7+56];
	add.s64 	%rd17, %rd16, %rd10;
	ld.global.f64 	%fd39, [%rd17];
	fma.rn.f64 	%fd67, %fd38, %fd39, %fd37;
	add.s32 	%r42, %r42, 8;
	add.s32 	%r41, %r41, %r7;
	add.s32 	%r40, %r40, 8;
	setp.ne.s32 	%p6, %r42, 0;
	@%p6 bra 	$L__BB0_4;
$L__BB0_5:
	setp.eq.s32 	%p7, %r4, 0;
	@%p7 bra 	$L__BB0_13;
	and.b32  	%r15, %r20, 3;
	setp.lt.u32 	%p8, %r4, 4;
	@%p8 bra 	$L__BB0_8;
	add.s32 	%r32, %r44, %r3;
	mul.wide.s32 	%rd18, %r32, 8;
	add.s64 	%rd19, %rd2, %rd18;
	ld.global.f64 	%fd41, [%rd19];
	mad.lo.s32 	%r33, %r44, %r23, %r27;
	mul.wide.s32 	%rd20, %r33, 8;
	add.s64 	%rd21, %rd1, %rd20;
	ld.global.f64 	%fd42, [%rd21];
	fma.rn.f64 	%fd43, %fd41, %fd42, %fd67;
	ld.global.f64 	%fd44, [%rd19+8];
	mul.wide.s32 	%rd22, %r23, 8;
	add.s64 	%rd23, %rd21, %rd22;
	ld.global.f64 	%fd45, [%rd23];
	fma.rn.f64 	%fd46, %fd44, %fd45, %fd43;
	ld.global.f64 	%fd47, [%rd19+16];
	add.s64 	%rd24, %rd23, %rd22;
	ld.global.f64 	%fd48, [%rd24];
	fma.rn.f64 	%fd49, %fd47, %fd48, %fd46;
	ld.global.f64 	%fd50, [%rd19+24];
	add.s64 	%rd25, %rd24, %rd22;
	ld.global.f64 	%fd51, [%rd25];
	fma.rn.f64 	%fd67, %fd50, %fd51, %fd49;
	add.s32 	%r44, %r44, 4;
$L__BB0_8:
	setp.eq.s32 	%p9, %r15, 0;
	@%p9 bra 	$L__BB0_13;
	setp.eq.s32 	%p10, %r15, 1;
	@%p10 bra 	$L__BB0_11;
	add.s32 	%r34, %r44, %r3;
	mul.wide.s32 	%rd26, %r34, 8;
	add.s64 	%rd27, %rd2, %rd26;
	ld.global.f64 	%fd53, [%rd27];
	mad.lo.s32 	%r35, %r44, %r23, %r27;
	mul.wide.s32 	%rd28, %r35, 8;
	add.s64 	%rd29, %rd1, %rd28;
	ld.global.f64 	%fd54, [%rd29];
	fma.rn.f64 	%fd55, %fd53, %fd54, %fd67;
	ld.global.f64 	%fd56, [%rd27+8];
	mul.wide.s32 	%rd30, %r23, 8;
	add.s64 	%rd31, %rd29, %rd30;
	ld.global.f64 	%fd57, [%rd31];
	fma.rn.f64 	%fd67, %fd56, %fd57, %fd55;
	add.s32 	%r44, %r44, 2;
$L__BB0_11:
	and.b32  	%r36, %r20, 1;
	setp.eq.b32 	%p11, %r36, 1;
	not.pred 	%p12, %p11;
	@%p12 bra 	$L__BB0_13;
	add.s32 	%r37, %r44, %r3;
	mul.wide.s32 	%rd32, %r37, 8;
	add.s64 	%rd33, %rd2, %rd32;
	ld.global.f64 	%fd58, [%rd33];
	mad.lo.s32 	%r38, %r44, %r23, %r27;
	mul.wide.s32 	%rd34, %r38, 8;
	add.s64 	%rd35, %rd1, %rd34;
	ld.global.f64 	%fd59, [%rd35];
	fma.rn.f64 	%fd67, %fd58, %fd59, %fd67;
$L__BB0_13:
	mad.lo.s32 	%r39, %r23, %r2, %r27;
	cvta.to.global.u64 	%rd36, %rd3;
	mul.wide.s32 	%rd37, %r39, 8;
	add.s64 	%rd38, %rd36, %rd37;
	st.global.f64 	[%rd38], %fd67;
$L__BB0_14:
	ret;

}


// ===== COMPILED SASS (sm_100) =====

	.target	sm_100

	.elftype	@"ET_EXEC"


//--------------------- .note.nv.tkinfo           --------------------------
	.section	.note.nv.tkinfo,"",@"SHT_NOTE"
	.sectionflags	@"SHF_NOTE_NV_TKINFO"
	.tkinfo
        /*0018*/ 	.word	0x00000002
        /*0030*/ 	.string	""
        /*0030*/ 	.string	"ptxas"
        /*0030*/ 	.string	"Cuda compilation tools, release 13.0, V13.0.88"
        /*0030*/ 	.string	"Build cuda_13.0.r13.0/compiler.36424714_0"
        /*0030*/ 	.string	"-arch sm_100 -m 64 "



//--------------------- .note.nv.cuinfo           --------------------------
	.section	.note.nv.cuinfo,"",@"SHT_NOTE"
	.sectionflags	@"SHF_NOTE_NV_CUINFO"
        /*0018*/ 	.short	0x0002
        /*001a*/ 	.short	0x0064
        /*001c*/ 	.short	0x0082
	.zero		2


//--------------------- .nv.info                  --------------------------
	.section	.nv.info,"",@"SHT_CUDA_INFO"
	.align	4


	//----- nvinfo : EIATTR_REGCOUNT
	.align		4
        /*0000*/ 	.byte	0x04, 0x2f
        /*0002*/ 	.short	(.L_1 - .L_0)
	.align		4
.L_0:
        /*0004*/ 	.word	index@(_Z10matrix_mulPdS_S_iii)
        /*0008*/ 	.word	0x00000020


	//----- nvinfo : EIATTR_FRAME_SIZE
	.align		4
.L_1:
        /*000c*/ 	.byte	0x04, 0x11
        /*000e*/ 	.short	(.L_3 - .L_2)
	.align		4
.L_2:
        /*0010*/ 	.word	index@(_Z10matrix_mulPdS_S_iii)
        /*0014*/ 	.word	0x00000000


	//----- nvinfo : EIATTR_MIN_STACK_SIZE
	.align		4
.L_3:
        /*0018*/ 	.byte	0x04, 0x12
        /*001a*/ 	.short	(.L_5 - .L_4)
	.align		4
.L_4:
        /*001c*/ 	.word	index@(_Z10matrix_mulPdS_S_iii)
        /*0020*/ 	.word	0x00000000
.L_5:


//--------------------- .nv.compat                --------------------------
	.section	.nv.compat,"",@"SHT_CUDA_COMPAT_INFO"
	.align	4
        /*0000*/ 	.byte	0x02, 0x09, 0x00, 0x00, 0x02, 0x02, 0x01, 0x00, 0x02, 0x05, 0x05, 0x00, 0x03, 0x07, 0x01, 0x01
        /*0010*/ 	.byte	0x02, 0x03, 0x00, 0x00, 0x02, 0x06, 0x01, 0x00, 0x04, 0x0b, 0x08, 0x00, 0x01, 0x00, 0x00, 0x00
        /*0020*/ 	.byte	0x00, 0x00, 0x00, 0x00


//--------------------- .nv.info._Z10matrix_mulPdS_S_iii --------------------------
	.section	.nv.info._Z10matrix_mulPdS_S_iii,"",@"SHT_CUDA_INFO"
	.sectionflags	@""
	.align	4


	//----- nvinfo : EIATTR_CUDA_API_VERSION
	.align		4
        /*0000*/ 	.byte	0x04, 0x37
        /*0002*/ 	.short	(.L_7 - .L_6)
.L_6:
        /*0004*/ 	.word	0x00000082


	//----- nvinfo : EIATTR_KPARAM_INFO
	.align		4
.L_7:
        /*0008*/ 	.byte	0x04, 0x17
        /*000a*/ 	.short	(.L_9 - .L_8)
.L_8:
        /*000c*/ 	.word	0x00000000
        /*0010*/ 	.short	0x0005
        /*0012*/ 	.short	0x0020
        /*0014*/ 	.byte	0x00, 0xf0, 0x11, 0x00


	//----- nvinfo : EIATTR_KPARAM_INFO
	.align		4
.L_9:
        /*0018*/ 	.byte	0x04, 0x17
        /*001a*/ 	.short	(.L_11 - .L_10)
.L_10:
        /*001c*/ 	.word	0x00000000
        /*0020*/ 	.short	0x0004
        /*0022*/ 	.short	0x001c
        /*0024*/ 	.byte	0x00, 0xf0, 0x11, 0x00


	//----- nvinfo : EIATTR_KPARAM_INFO
	.align		4
.L_11:
        /*0028*/ 	.byte	0x04, 0x17
        /*002a*/ 	.short	(.L_13 - .L_12)
.L_12:
        /*002c*/ 	.word	0x00000000
        /*0030*/ 	.short	0x0003
        /*0032*/ 	.short	0x0018
        /*0034*/ 	.byte	0x00, 0xf0, 0x11, 0x00


	//----- nvinfo : EIATTR_KPARAM_INFO
	.align		4
.L_13:
        /*0038*/ 	.byte	0x04, 0x17
        /*003a*/ 	.short	(.L_15 - .L_14)
.L_14:
        /*003c*/ 	.word	0x00000000
        /*0040*/ 	.short	0x0002
        /*0042*/ 	.short	0x0010
        /*0044*/ 	.byte	0x00, 0xf5, 0x21, 0x00


	//----- nvinfo : EIATTR_KPARAM_INFO
	.align		4
.L_15:
        /*0048*/ 	.byte	0x04, 0x17
        /*004a*/ 	.short	(.L_17 - .L_16)
.L_16:
        /*004c*/ 	.word	0x00000000
        /*0050*/ 	.short	0x0001
        /*0052*/ 	.short	0x0008
        /*0054*/ 	.byte	0x00, 0xf5, 0x21, 0x00


	//----- nvinfo : EIATTR_KPARAM_INFO
	.align		4
.L_17:
        /*0058*/ 	.byte	0x04, 0x17
        /*005a*/ 	.short	(.L_19 - .L_18)
.L_18:
        /*005c*/ 	.word	0x00000000
        /*0060*/ 	.short	0x0000
        /*0062*/ 	.short	0x0000
        /*0064*/ 	.byte	0x00, 0xf5, 0x21, 0x00


	//----- nvinfo : EIATTR_SPARSE_MMA_MASK
	.align		4
.L_19:
        /*0068*/ 	.byte	0x03, 0x50
        /*006a*/ 	.short	0x0000


	//----- nvinfo : EIATTR_MAXREG_COUNT
	.align		4
        /*006c*/ 	.byte	0x03, 0x1b
        /*006e*/ 	.short	0x00ff


	//----- nvinfo : EIATTR_MERCURY_ISA_VERSION
	.align		4
        /*0070*/ 	.byte	0x03, 0x5f
        /*0072*/ 	.short	0x0101


	//----- nvinfo : EIATTR_VRC_CTA_INIT_COUNT
	.align		4
        /*0074*/ 	.byte	0x02, 0x4a
	.zero		1
	.zero		1


	//----- nvinfo : EIATTR_EXIT_INSTR_OFFSETS
	.align		4
        /*0078*/ 	.byte	0x04, 0x1c
        /*007a*/ 	.short	(.L_21 - .L_20)


	//   ....[0]....
.L_20:
        /*007c*/ 	.word	0x000000d0


	//   ....[1]....
        /*0080*/ 	.word	0x00000810


	//----- nvinfo : EIATTR_CBANK_PARAM_SIZE
	.align		4
.L_21:
        /*0084*/ 	.byte	0x03, 0x19
        /*0086*/ 	.short	0x0024


	//----- nvinfo : EIATTR_PARAM_CBANK
	.align		4
        /*0088*/ 	.byte	0x04, 0x0a
        /*008a*/ 	.short	(.L_23 - .L_22)
	.align		4
.L_22:
        /*008c*/ 	.word	index@(.nv.constant0._Z10matrix_mulPdS_S_iii)
        /*0090*/ 	.short	0x0380
        /*0092*/ 	.short	0x0024


	//----- nvinfo : EIATTR_SW_WAR
	.align		4
.L_23:
        /*0094*/ 	.byte	0x04, 0x36
        /*0096*/ 	.short	(.L_25 - .L_24)
.L_24:
        /*0098*/ 	.word	0x00000008
.L_25:


//--------------------- .nv.callgraph             --------------------------
	.section	.nv.callgraph,"",@"SHT_CUDA_CALLGRAPH"
	.align	4
	.sectionentsize	8
	.align		4
        /*0000*/ 	.word	0x00000000
	.align		4
        /*0004*/ 	.word	0xffffffff
	.align		4
        /*0008*/ 	.word	0x00000000
	.align		4
        /*000c*/ 	.word	0xfffffffe
	.align		4
        /*0010*/ 	.word	0x00000000
	.align		4
        /*0014*/ 	.word	0xfffffffd
	.align		4
        /*0018*/ 	.word	0x00000000
	.align		4
        /*001c*/ 	.word	0xfffffffc


//--------------------- .text._Z10matrix_mulPdS_S_iii --------------------------
	.section	.text._Z10matrix_mulPdS_S_iii,"ax",@progbits
	.align	128
        .global         _Z10matrix_mulPdS_S_iii
        .type           _Z10matrix_mulPdS_S_iii,@function
        .size           _Z10matrix_mulPdS_S_iii,(.L_x_5 - _Z10matrix_mulPdS_S_iii)
        .other          _Z10matrix_mulPdS_S_iii,@"STO_CUDA_ENTRY STV_DEFAULT"
_Z10matrix_mulPdS_S_iii:
.text._Z10matrix_mulPdS_S_iii:
[----:B------:R-:W-:Y:S01]  /*0000*/  LDC R1, c[0x0][0x37c] ;  /* 0x0000df00ff017b82 */ /* 0x000fe20000000800 */
[----:B------:R-:W0:Y:S07]  /*0010*/  S2R R2, SR_TID.Y ;  /* 0x0000000000027919 */ /* 0x000e2e0000002200 */
[----:B------:R-:W0:Y:S01]  /*0020*/  S2UR UR4, SR_CTAID.Y ;  /* 0x00000000000479c3 */ /* 0x000e220000002600 */
[----:B------:R-:W1:Y:S01]  /*0030*/  LDCU UR6, c[0x0][0x398] ;  /* 0x00007300ff0677ac */ /* 0x000e620008000800 */
[----:B------:R-:W2:Y:S06]  /*0040*/  S2R R5, SR_TID.X ;  /* 0x0000000000057919 */ /* 0x000eac0000002100 */
[----:B------:R-:W0:Y:S08]  /*0050*/  LDC R3, c[0x0][0x364] ;  /* 0x0000d900ff037b82 */ /* 0x000e300000000800 */
[----:B------:R-:W2:Y:S08]  /*0060*/  S2UR UR5, SR_CTAID.X ;  /* 0x00000000000579c3 */ /* 0x000eb00000002500 */
[----:B------:R-:W2:Y:S08]  /*0070*/  LDC R4, c[0x0][0x360] ;  /* 0x0000d800ff047b82 */ /* 0x000eb00000000800 */
[----:B------:R-:W3:Y:S01]  /*0080*/  LDC R0, c[0x0][0x3a0] ;  /* 0x0000e800ff007b82 */ /* 0x000ee20000000800 */
[----:B0-----:R-:W-:-:S02]  /*0090*/  IMAD R3, R3, UR4, R2 ;  /* 0x0000000403037c24 */ /* 0x001fc4000f8e0202 */
[----:B--2---:R-:W-:-:S03]  /*00a0*/  IMAD R2, R4, UR5, R5 ;  /* 0x0000000504027c24 */ /* 0x004fc6000f8e0205 */
[----:B---3--:R-:W-:-:S04]  /*00b0*/  ISETP.GE.AND P0, PT, R3, R0, PT ;  /* 0x000000000300720c */ /* 0x008fc80003f06270 */
[----:B-1----:R-:W-:-:S13]  /*00c0*/  ISETP.GE.OR P0, PT, R2, UR6, P0 ;  /* 0x0000000602007c0c */ /* 0x002fda0008706670 */
[----:B------:R-:W-:Y:S05]  /*00d0*/  @P0 EXIT ;  /* 0x000000000000094d */ /* 0x000fea0003800000 */
[----:B------:R-:W0:Y:S01]  /*00e0*/  LDC R5, c[0x0][0x39c] ;  /* 0x0000e700ff057b82 */ /* 0x000e220000000800 */
[----:B------:R-:W1:Y:S01]  /*00f0*/  LDCU.64 UR4, c[0x0][0x358] ;  /* 0x00006b00ff0477ac */ /* 0x000e620008000a00 */
[----:B------:R-:W-:Y:S02]  /*0100*/  CS2R R12, SRZ ;  /* 0x00000000000c7805 */ /* 0x000fe4000001ff00 */
[----:B0-----:R-:W-:-:S13]  /*0110*/  ISETP.GE.AND P0, PT, R5, 0x1, PT ;  /* 0x000000010500780c */ /* 0x001fda0003f06270 */
[----:B-1----:R-:W-:Y:S05]  /*0120*/  @!P0 BRA `(.L_x_0) ;  /* 0x0000000400a88947 */ /* 0x002fea0003800000 */
[C---:B------:R-:W-:Y:S01]  /*0130*/  ISETP.GE.U32.AND P1, PT, R5.reuse, 0x8, PT ;  /* 0x000000080500780c */ /* 0x040fe20003f26070 */
[----:B------:R-:W-:Y:S01]  /*0140*/  HFMA2 R24, -RZ, RZ, 0, 0 ;  /* 0x00000000ff187431 */ /* 0x000fe200000001ff */
[----:B------:R-:W-:Y:S01]  /*0150*/  LOP3.LUT R6, R5, 0x7, RZ, 0xc0, !PT ;  /* 0x0000000705067812 */ /* 0x000fe200078ec0ff */
[----:B------:R-:W-:Y:S01]  /*0160*/  IMAD R7, R2, R5, RZ ;  /* 0x0000000502077224 */ /* 0x000fe200078e02ff */
[----:B------:R-:W-:Y:S02]  /*0170*/  CS2R R12, SRZ ;  /* 0x00000000000c7805 */ /* 0x000fe4000001ff00 */
[----:B------:R-:W-:-:S07]  /*0180*/  ISETP.NE.AND P0, PT, R6, RZ, PT ;  /* 0x000000ff0600720c */ /* 0x000fce0003f05270 */
[----:B------:R-:W-:Y:S06]  /*0190*/  @!P1 BRA `(.L_x_1) ;  /* 0x0000000000b49947 */ /* 0x000fec0003800000 */
[----:B------:R-:W-:Y:S02]  /*01a0*/  LOP3.LUT R24, R5, 0x7ffffff8, RZ, 0xc0, !PT ;  /* 0x7ffffff805187812 */ /* 0x000fe400078ec0ff */
[----:B------:R-:W-:Y:S02]  /*01b0*/  CS2R R12, SRZ ;  /* 0x00000000000c7805 */ /* 0x000fe4000001ff00 */
[----:B------:R-:W-:Y:S02]  /*01c0*/  MOV R4, R7 ;  /* 0x0000000700047202 */ /* 0x000fe40000000f00 */
[----:B------:R-:W-:Y:S02]  /*01d0*/  MOV R25, R3 ;  /* 0x0000000300197202 */ /* 0x000fe40000000f00 */
[----:B------:R-:W-:-:S07]  /*01e0*/  IADD3 R26, PT, PT, -R24, RZ, RZ ;  /* 0x000000ff181a7210 */ /* 0x000fce0007ffe1ff */
.L_x_2:
[----:B------:R-:W0:Y:S08]  /*01f0*/  LDC.64 R22, c[0x0][0x388] ;  /* 0x0000e200ff167b82 */ /* 0x000e300000000a00 */
[----:B------:R-:W1:Y:S01]  /*0200*/  LDC.64 R18, c[0x0][0x390] ;  /* 0x0000e400ff127b82 */ /* 0x000e620000000a00 */
[----:B0-----:R-:W-:-:S05]  /*0210*/  IMAD.WIDE R22, R4, 0x8, R22 ;  /* 0x0000000804167825 */ /* 0x001fca00078e0216 */
[----:B------:R-:W2:Y:S01]  /*0220*/  LDG.E.64 R10, desc[UR4][R22.64] ;  /* 0x00000004160a7981 */ /* 0x000ea2000c1e1b00 */
[----:B-1----:R-:W-:-:S03]  /*0230*/  IMAD.WIDE R18, R25, 0x8, R18 ;  /* 0x0000000819127825 */ /* 0x002fc600078e0212 */
[----:B------:R-:W3:Y:S04]  /*0240*/  LDG.E.64 R8, desc[UR4][R22.64+0x8] ;  /* 0x0000080416087981 */ /* 0x000ee8000c1e1b00 */
[----:B------:R-:W2:Y:S01]  /*0250*/  LDG.E.64 R16, desc[UR4][R18.64] ;  /* 0x0000000412107981 */ /* 0x000ea2000c1e1b00 */
[----:B------:R-:W-:-:S05]  /*0260*/  IMAD.WIDE R28, R0, 0x8, R18 ;  /* 0x00000008001c7825 */ /* 0x000fca00078e0212 */
[----:B------:R-:W3:Y:S01]  /*0270*/  LDG.E.64 R14, desc[UR4][R28.64] ;  /* 0x000000041c0e7981 */ /* 0x000ee2000c1e1b00 */
[----:B------:R-:W-:Y:S01]  /*0280*/  IMAD.WIDE R20, R0, 0x8, R28 ;  /* 0x0000000800147825 */ /* 0x000fe200078e021c */
[----:B--2---:R-:W-:Y:S02]  /*0290*/  DFMA R16, R10, R16, R12 ;  /* 0x000000100a10722b */ /* 0x004fe4000000000c */
[----:B------:R-:W2:Y:S04]  /*02a0*/  LDG.E.64 R12, desc[UR4][R22.64+0x10] ;  /* 0x00001004160c7981 */ /* 0x000ea8000c1e1b00 */
[----:B------:R0:W2:Y:S02]  /*02b0*/  LDG.E.64 R10, desc[UR4][R20.64] ;  /* 0x00000004140a7981 */ /* 0x0000a4000c1e1b00 */
[----:B---3--:R-:W-:-:S02]  /*02c0*/  DFMA R14, R8, R14, R16 ;  /* 0x0000000e080e722b */ /* 0x008fc40000000010 */
[----:B------:R-:W3:Y:S01]  /*02d0*/  LDG.E.64 R8, desc[UR4][R22.64+0x18] ;  /* 0x0000180416087981 */ /* 0x000ee2000c1e1b00 */
[----:B0-----:R-:W-:-:S05]  /*02e0*/  IMAD.WIDE R20, R0, 0x8, R20 ;  /* 0x0000000800147825 */ /* 0x001fca00078e0214 */
[----:B------:R-:W3:Y:S01]  /*02f0*/  LDG.E.64 R16, desc[UR4][R20.64] ;  /* 0x0000000414107981 */ /* 0x000ee2000c1e1b00 */
[C---:B------:R-:W-:Y:S01]  /*0300*/  IMAD.WIDE R18, R0.reuse, 0x8, R20 ;  /* 0x0000000800127825 */ /* 0x040fe200078e0214 */
[----:B--2---:R-:W-:Y:S02]  /*0310*/  DFMA R10, R12, R10, R14 ;  /* 0x0000000a0c0a722b */ /* 0x004fe4000000000e */
[----:B------:R-:W2:Y:S04]  /*0320*/  LDG.E.64 R20, desc[UR4][R22.64+0x38] ;  /* 0x0000380416147981 */ /* 0x000ea8000c1e1b00 */
[----:B------:R-:W4:Y:S04]  /*0330*/  LDG.E.64 R14, desc[UR4][R22.64+0x20] ;  /* 0x00002004160e7981 */ /* 0x000f28000c1e1b00 */
[----:B------:R-:W4:Y:S01]  /*0340*/  LDG.E.64 R12, desc[UR4][R18.64] ;  /* 0x00000004120c7981 */ /* 0x000f22000c1e1b00 */
[----:B------:R-:W-:Y:S01]  /*0350*/  IMAD.WIDE R28, R0, 0x8, R18 ;  /* 0x00000008001c7825 */ /* 0x000fe200078e0212 */
[----:B---3--:R-:W-:-:S02]  /*0360*/  DFMA R16, R8, R16, R10 ;  /* 0x000000100810722b */ /* 0x008fc4000000000a */
[----:B------:R-:W3:Y:S04]  /*0370*/  LDG.E.64 R8, desc[UR4][R22.64+0x28] ;  /* 0x0000280416087981 */ /* 0x000ee8000c1e1b00 */
[----:B------:R0:W3:Y:S02]  /*0380*/  LDG.E.64 R10, desc[UR4][R28.64] ;  /* 0x000000041c0a7981 */ /* 0x0000e4000c1e1b00 */
[----:B0-----:R-:W-:-:S04]  /*0390*/  IMAD.WIDE R28, R0, 0x8, R28 ;  /* 0x00000008001c7825 */ /* 0x001fc800078e021c */
[----:B------:R-:W-:-:S06]  /*03a0*/  IMAD.WIDE R18, R0, 0x8, R28 ;  /* 0x0000000800127825 */ /* 0x000fcc00078e021c */
[----:B------:R-:W2:Y:S01]  /*03b0*/  LDG.E.64 R18, desc[UR4][R18.64] ;  /* 0x0000000412127981 */ /* 0x000ea2000c1e1b00 */
[----:B----4-:R-:W-:-:S03]  /*03c0*/  DFMA R12, R14, R12, R16 ;  /* 0x0000000c0e0c722b */ /* 0x010fc60000000010 */
[----:B------:R-:W4:Y:S04]  /*03d0*/  LDG.E.64 R14, desc[UR4][R22.64+0x30] ;  /* 0x00003004160e7981 */ /* 0x000f28000c1e1b00 */
[----:B------:R-:W4:Y:S01]  /*03e0*/  LDG.E.64 R16, desc[UR4][R28.64] ;  /* 0x000000041c107981 */ /* 0x000f22000c1e1b00 */
[----:B------:R-:W-:Y:S01]  /*03f0*/  IADD3 R26, PT, PT, R26, 0x8, RZ ;  /* 0x000000081a1a7810 */ /* 0x000fe20007ffe0ff */
[----:B---3--:R-:W-:-:S03]  /*0400*/  DFMA R8, R8, R10, R12 ;  /* 0x0000000a0808722b */ /* 0x008fc6000000000c */
[----:B------:R-:W-:Y:S02]  /*0410*/  ISETP.NE.AND P1, PT, R26, RZ, PT ;  /* 0x000000ff1a00720c */ /* 0x000fe40003f25270 */
[----:B------:R-:W-:Y:S02]  /*0420*/  IADD3 R4, PT, PT, R4, 0x8, RZ ;  /* 0x0000000804047810 */ /* 0x000fe40007ffe0ff */
[----:B------:R-:W-:Y:S01]  /*0430*/  LEA R25, R0, R25, 0x3 ;  /* 0x0000001900197211 */ /* 0x000fe200078e18ff */
[----:B----4-:R-:W-:-:S08]  /*0440*/  DFMA R8, R14, R16, R8 ;  /* 0x000000100e08722b */ /* 0x010fd00000000008 */
[----:B--2---:R-:W-:Y:S01]  /*0450*/  DFMA R12, R20, R18, R8 ;  /* 0x00000012140c722b */ /* 0x004fe20000000008 */
[----:B------:R-:W-:Y:S10]  /*0460*/  @P1 BRA `(.L_x_2) ;  /* 0xfffffffc00601947 */ /* 0x000ff4000383ffff */
.L_x_1:
[----:B------:R-:W-:Y:S05]  /*0470*/  @!P0 BRA `(.L_x_0) ;  /* 0x0000000000d48947 */ /* 0x000fea0003800000 */
[----:B------:R-:W-:Y:S02]  /*0480*/  ISETP.GE.U32.AND P0, PT, R6, 0x4, PT ;  /* 0x000000040600780c */ /* 0x000fe40003f06070 */
[----:B------:R-:W-:-:S04]  /*0490*/  LOP3.LUT R4, R5, 0x3, RZ, 0xc0, !PT ;  /* 0x0000000305047812 */ /* 0x000fc800078ec0ff */
[----:B------:R-:W-:-:S07]  /*04a0*/  ISETP.NE.AND P1, PT, R4, RZ, PT ;  /* 0x000000ff0400720c */ /* 0x000fce0003f25270 */
[----:B------:R-:W-:Y:S06]  /*04b0*/  @!P0 BRA `(.L_x_3) ;  /* 0x0000000000588947 */ /* 0x000fec0003800000 */
[----:B------:R-:W0:Y:S01]  /*04c0*/  LDC.64 R28, c[0x0][0x388] ;  /* 0x0000e200ff1c7b82 */ /* 0x000e220000000a00 */
[----:B------:R-:W-:Y:S01]  /*04d0*/  IADD3 R9, PT, PT, R7, R24, RZ ;  /* 0x0000001807097210 */ /* 0x000fe20007ffe0ff */
[----:B------:R-:W-:-:S06]  /*04e0*/  IMAD R15, R24, R0, R3 ;  /* 0x00000000180f7224 */ /* 0x000fcc00078e0203 */
[----:B------:R-:W1:Y:S01]  /*04f0*/  LDC.64 R10, c[0x0][0x390] ;  /* 0x0000e400ff0a7b82 */ /* 0x000e620000000a00 */
[----:B0-----:R-:W-:-:S05]  /*0500*/  IMAD.WIDE R28, R9, 0x8, R28 ;  /* 0x00000008091c7825 */ /* 0x001fca00078e021c */
[----:B------:R-:W2:Y:S01]  /*0510*/  LDG.E.64 R26, desc[UR4][R28.64] ;  /* 0x000000041c1a7981 */ /* 0x000ea2000c1e1b00 */
[----:B-1----:R-:W-:-:S05]  /*0520*/  IMAD.WIDE R10, R15, 0x8, R10 ;  /* 0x000000080f0a7825 */ /* 0x002fca00078e020a */
[----:B------:R-:W2:Y:S01]  /*0530*/  LDG.E.64 R8, desc[UR4][R10.64] ;  /* 0x000000040a087981 */ /* 0x000ea2000c1e1b00 */
[----:B------:R-:W-:-:S05]  /*0540*/  IMAD.WIDE R16, R0, 0x8, R10 ;  /* 0x0000000800107825 */ /* 0x000fca00078e020a */
[----:B------:R-:W3:Y:S01]  /*0550*/  LDG.E.64 R14, desc[UR4][R16.64] ;  /* 0x00000004100e7981 */ /* 0x000ee2000c1e1b00 */
[----:B------:R-:W-:-:S03]  /*0560*/  IMAD.WIDE R20, R0, 0x8, R16 ;  /* 0x0000000800147825 */ /* 0x000fc600078e0210 */
[----:B------:R-:W3:Y:S04]  /*0570*/  LDG.E.64 R10, desc[UR4][R28.64+0x8] ;  /* 0x000008041c0a7981 */ /* 0x000ee8000c1e1b00 */
[----:B------:R-:W4:Y:S01]  /*0580*/  LDG.E.64 R18, desc[UR4][R20.64] ;  /* 0x0000000414127981 */ /* 0x000f22000c1e1b00 */
[----:B------:R-:W-:-:S03]  /*0590*/  IMAD.WIDE R22, R0, 0x8, R20 ;  /* 0x0000000800167825 */ /* 0x000fc600078e0214 */
[----:B------:R-:W4:Y:S04]  /*05a0*/  LDG.E.64 R16, desc[UR4][R28.64+0x10] ;  /* 0x000010041c107981 */ /* 0x000f28000c1e1b00 */
[----:B------:R-:W5:Y:S04]  /*05b0*/  LDG.E.64 R22, desc[UR4][R22.64] ;  /* 0x0000000416167981 */ /* 0x000f68000c1e1b00 */
[----:B------:R-:W5:Y:S01]  /*05c0*/  LDG.E.64 R20, desc[UR4][R28.64+0x18] ;  /* 0x000018041c147981 */ /* 0x000f62000c1e1b00 */
[----:B------:R-:W-:Y:S01]  /*05d0*/  IADD3 R24, PT, PT, R24, 0x4, RZ ;  /* 0x0000000418187810 */ /* 0x000fe20007ffe0ff */
[----:B--2---:R-:W-:-:S08]  /*05e0*/  DFMA R8, R26, R8, R12 ;  /* 0x000000081a08722b */ /* 0x004fd0000000000c */
[----:B---3--:R-:W-:-:S08]  /*05f0*/  DFMA R8, R10, R14, R8 ;  /* 0x0000000e0a08722b */ /* 0x008fd00000000008 */
[----:B----4-:R-:W-:-:S08]  /*0600*/  DFMA R8, R16, R18, R8 ;  /* 0x000000121008722b */ /* 0x010fd00000000008 */
[----:B-----5:R-:W-:-:S11]  /*0610*/  DFMA R12, R20, R22, R8 ;  /* 0x00000016140c722b */ /* 0x020fd60000000008 */
.L_x_3:
[----:B------:R-:W-:Y:S05]  /*0620*/  @!P1 BRA `(.L_x_0) ;  /* 0x0000000000689947 */ /* 0x000fea0003800000 */
[----:B------:R-:W-:Y:S02]  /*0630*/  ISETP.NE.AND P0, PT, R4, 0x1, PT ;  /* 0x000000010400780c */ /* 0x000fe40003f05270 */
[----:B------:R-:W-:-:S04]  /*0640*/  LOP3.LUT R6, R5, 0x1, RZ, 0xc0, !PT ;  /* 0x0000000105067812 */ /* 0x000fc800078ec0ff */
[----:B------:R-:W-:-:S07]  /*0650*/  ISETP.NE.U32.AND P1, PT, R6, 0x1, PT ;  /* 0x000000010600780c */ /* 0x000fce0003f25070 */
[----:B------:R-:W0:Y:S01]  /*0660*/  @P0 LDC.64 R18, c[0x0][0x388] ;  /* 0x0000e200ff120b82 */ /* 0x000e220000000a00 */
[----:B------:R-:W-:Y:S01]  /*0670*/  @P0 IADD3 R9, PT, PT, R7, R24, RZ ;  /* 0x0000001807090210 */ /* 0x000fe20007ffe0ff */
[----:B------:R-:W-:-:S06]  /*0680*/  @P0 IMAD R21, R24, R0, R3 ;  /* 0x0000000018150224 */ /* 0x000fcc00078e0203 */
[----:B------:R-:W1:Y:S08]  /*0690*/  @P0 LDC.64 R4, c[0x0][0x390] ;  /* 0x0000e400ff040b82 */ /* 0x000e700000000a00 */
[----:B------:R-:W2:Y:S08]  /*06a0*/  @!P1 LDC.64 R14, c[0x0][0x388] ;  /* 0x0000e200ff0e9b82 */ /* 0x000eb00000000a00 */
[----:B------:R-:W3:Y:S01]  /*06b0*/  @!P1 LDC.64 R10, c[0x0][0x390] ;  /* 0x0000e400ff0a9b82 */ /* 0x000ee20000000a00 */
[----:B0-----:R-:W-:Y:S01]  /*06c0*/  @P0 IMAD.WIDE R18, R9, 0x8, R18 ;  /* 0x0000000809120825 */ /* 0x001fe200078e0212 */
[----:B------:R-:W-:-:S04]  /*06d0*/  @P0 IADD3 R24, PT, PT, R24, 0x2, RZ ;  /* 0x0000000218180810 */ /* 0x000fc80007ffe0ff */
[----:B------:R-:W4:Y:S01]  /*06e0*/  @P0 LDG.E.64 R8, desc[UR4][R18.64] ;  /* 0x0000000412080981 */ /* 0x000f22000c1e1b00 */
[----:B-1----:R-:W-:-:S05]  /*06f0*/  @P0 IMAD.WIDE R20, R21, 0x8, R4 ;  /* 0x0000000815140825 */ /* 0x002fca00078e0204 */
[----:B------:R-:W4:Y:S01]  /*0700*/  @P0 LDG.E.64 R4, desc[UR4][R20.64] ;  /* 0x0000000414040981 */ /* 0x000f22000c1e1b00 */
[----:B------:R-:W-:Y:S01]  /*0710*/  @P0 IMAD.WIDE R16, R0, 0x8, R20 ;  /* 0x0000000800100825 */ /* 0x000fe200078e0214 */
[----:B------:R-:W-:Y:S02]  /*0720*/  @!P1 IADD3 R23, PT, PT, R7, R24, RZ ;  /* 0x0000001807179210 */ /* 0x000fe40007ffe0ff */
[----:B------:R-:W5:Y:S01]  /*0730*/  @P0 LDG.E.64 R6, desc[UR4][R18.64+0x8] ;  /* 0x0000080412060981 */ /* 0x000f62000c1e1b00 */
[----:B------:R-:W-:-:S03]  /*0740*/  @!P1 IMAD R25, R24, R0, R3 ;  /* 0x0000000018199224 */ /* 0x000fc600078e0203 */
[----:B------:R-:W5:Y:S01]  /*0750*/  @P0 LDG.E.64 R16, desc[UR4][R16.64] ;  /* 0x0000000410100981 */ /* 0x000f62000c1e1b00 */
[----:B--2---:R-:W-:-:S04]  /*0760*/  @!P1 IMAD.WIDE R14, R23, 0x8, R14 ;  /* 0x00000008170e9825 */ /* 0x004fc800078e020e */
[----:B---3--:R-:W-:Y:S02]  /*0770*/  @!P1 IMAD.WIDE R10, R25, 0x8, R10 ;  /* 0x00000008190a9825 */ /* 0x008fe400078e020a */
[----:B------:R-:W2:Y:S04]  /*0780*/  @!P1 LDG.E.64 R14, desc[UR4][R14.64] ;  /* 0x000000040e0e9981 */ /* 0x000ea8000c1e1b00 */
[----:B------:R-:W2:Y:S01]  /*0790*/  @!P1 LDG.E.64 R10, desc[UR4][R10.64] ;  /* 0x000000040a0a9981 */ /* 0x000ea2000c1e1b00 */
[----:B----4-:R-:W-:-:S08]  /*07a0*/  @P0 DFMA R4, R8, R4, R12 ;  /* 0x000000040804022b */ /* 0x010fd0000000000c */
[----:B-----5:R-:W-:-:S08]  /*07b0*/  @P0 DFMA R12, R6, R16, R4 ;  /* 0x00000010060c022b */ /* 0x020fd00000000004 */
[----:B--2---:R-:W-:-:S11]  /*07c0*/  @!P1 DFMA R12, R14, R10, R12 ;  /* 0x0000000a0e0c922b */ /* 0x004fd6000000000c */
.L_x_0:
[----:B------:R-:W0:Y:S01]  /*07d0*/  LDC.64 R4, c[0x0][0x380] ;  /* 0x0000e000ff047b82 */ /* 0x000e220000000a00 */
[----:B------:R-:W-:-:S04]  /*07e0*/  IMAD R3, R2, R0, R3 ;  /* 0x0000000002037224 */ /* 0x000fc800078e0203 */
[----:B0-----:R-:W-:-:S05]  /*07f0*/  IMAD.WIDE R2, R3, 0x8, R4 ;  /* 0x0000000803027825 */ /* 0x001fca00078e0204 */
[----:B------:R-:W-:Y:S01]  /*0800*/  STG.E.64 desc[UR4][R2.64], R12 ;  /* 0x0000000c02007986 */ /* 0x000fe2000c101b04 */
[----:B------:R-:W-:Y:S05]  /*0810*/  EXIT ;  /* 0x000000000000794d */ /* 0x000fea0003800000 */
.L_x_4:
[----:B------:R-:W-:-:S00]  /*0820*/  BRA `(.L_x_4) ;  /* 0xfffffffc00fc7947 */ /* 0x000fc0000383ffff */
[----:B------:R-:W-:-:S00]  /*0830*/  NOP ;  /* 0x0000000000007918 */ /* 0x000fc00000000000 */
        /* <DEDUP_REMOVED lines=12> */
.L_x_5:


//--------------------- .nv.shared.reserved.0     --------------------------
	.section	.nv.shared.reserved.0,"aw",@nobits
	.weak		__nv_reservedSMEM_offset_0_alias
	.size		__nv_reservedSMEM_offset_0_alias, 0, 64
	.other		__nv_reservedSMEM_offset_0_alias,@"STO_CUDA_RESERVED_SHARED STV_DEFAULT"
__nv_reservedSMEM_offset_0_alias:
	.zero		0
	.zero		64


//--------------------- .nv.constant0._Z10matrix_mulPdS_S_iii --------------------------
	.section	.nv.constant0._Z10matrix_mulPdS_S_iii,"a",@progbits
	.sectionflags	@""
	.align	4
.nv.constant0._Z10matrix_mulPdS_S_iii:
	.zero		932


//--------------------- SYMBOLS --------------------------

	.type		.nv.reservedSmem.offset0,@object
	.size		.nv.reservedSmem.offset0,0x4
